	.headerflags	@"EF_CUDA_TEXMODE_UNIFIED EF_CUDA_64BIT_ADDRESS EF_CUDA_ACCELERATORS EF_CUDA_SM90 EF_CUDA_VIRTUAL_SM(EF_CUDA_SM90)"
	.elftype	@"ET_EXEC"


//--------------------- .nv.info                  --------------------------
	.section	.nv.info,"",@"SHT_CUDA_INFO"
	.align	4


	//----- nvinfo : EIATTR_REGCOUNT
	.align		4
        /*0000*/ 	.byte	0x04, 0x2f
        /*0002*/ 	.short	(.L_1 - .L_0)
	.align		4
.L_0:
        /*0004*/ 	.word	index@(triton_poi_fused_add_unsqueeze_5)
        /*0008*/ 	.word	0x00000019


	//----- nvinfo : EIATTR_MIN_STACK_SIZE
	.align		4
.L_1:
        /*000c*/ 	.byte	0x04, 0x12
        /*000e*/ 	.short	(.L_3 - .L_2)
	.align		4
.L_2:
        /*0010*/ 	.word	index@(triton_poi_fused_add_unsqueeze_5)
        /*0014*/ 	.word	0x00000000


	//----- nvinfo : EIATTR_FRAME_SIZE
	.align		4
.L_3:
        /*0018*/ 	.byte	0x04, 0x11
        /*001a*/ 	.short	(.L_5 - .L_4)
	.align		4
.L_4:
        /*001c*/ 	.word	index@(triton_poi_fused_add_unsqueeze_5)
        /*0020*/ 	.word	0x00000000


	//----- nvinfo : EIATTR_MIN_STACK_SIZE
	.align		4
.L_5:
        /*0024*/ 	.byte	0x04, 0x12
        /*0026*/ 	.short	(.L_7 - .L_6)
	.align		4
.L_6:
        /*0028*/ 	.word	index@(triton_poi_fused_add_unsqueeze_5)
        /*002c*/ 	.word	0x00000000
.L_7:


//--------------------- .nv.info.triton_poi_fused_add_unsqueeze_5 --------------------------
	.section	.nv.info.triton_poi_fused_add_unsqueeze_5,"",@"SHT_CUDA_INFO"
	.sectionflags	@""
	.align	4


	//----- nvinfo : EIATTR_CUDA_API_VERSION
	.align		4
        /*0000*/ 	.byte	0x04, 0x37
        /*0002*/ 	.short	(.L_9 - .L_8)
.L_8:
        /*0004*/ 	.word	0x0000007c


	//----- nvinfo : EIATTR_KPARAM_INFO
	.align		4
.L_9:
        /*0008*/ 	.byte	0x04, 0x17
        /*000a*/ 	.short	(.L_11 - .L_10)
.L_10:
        /*000c*/ 	.word	0x00000000
        /*0010*/ 	.short	0x0009
        /*0012*/ 	.short	0x0044
        /*0014*/ 	.byte	0x00, 0xf0, 0x11, 0x00


	//----- nvinfo : EIATTR_KPARAM_INFO
	.align		4
.L_11:
        /*0018*/ 	.byte	0x04, 0x17
        /*001a*/ 	.short	(.L_13 - .L_12)
.L_12:
        /*001c*/ 	.word	0x00000000
        /*0020*/ 	.short	0x0008
        /*0022*/ 	.short	0x0040
        /*0024*/ 	.byte	0x00, 0xf0, 0x11, 0x00


	//----- nvinfo : EIATTR_KPARAM_INFO
	.align		4
.L_13:
        /*0028*/ 	.byte	0x04, 0x17
        /*002a*/ 	.short	(.L_15 - .L_14)
.L_14:
        /*002c*/ 	.word	0x00000000
        /*0030*/ 	.short	0x0007
        /*0032*/ 	.short	0x0038
        /*0034*/ 	.byte	0x00, 0xf4, 0x21, 0x00


	//----- nvinfo : EIATTR_KPARAM_INFO
	.align		4
.L_15:
        /*0038*/ 	.byte	0x04, 0x17
        /*003a*/ 	.short	(.L_17 - .L_16)
.L_16:
        /*003c*/ 	.word	0x00000000
        /*0040*/ 	.short	0x0006
        /*0042*/ 	.short	0x0030
        /*0044*/ 	.byte	0x00, 0xf4, 0x21, 0x00


	//----- nvinfo : EIATTR_KPARAM_INFO
	.align		4
.L_17:
        /*0048*/ 	.byte	0x04, 0x17
        /*004a*/ 	.short	(.L_19 - .L_18)
.L_18:
        /*004c*/ 	.word	0x00000000
        /*0050*/ 	.short	0x0005
        /*0052*/ 	.short	0x0028
        /*0054*/ 	.byte	0x00, 0xf4, 0x21, 0x00


	//----- nvinfo : EIATTR_KPARAM_INFO
	.align		4
.L_19:
        /*0058*/ 	.byte	0x04, 0x17
        /*005a*/ 	.short	(.L_21 - .L_20)
.L_20:
        /*005c*/ 	.word	0x00000000
        /*0060*/ 	.short	0x0004
        /*0062*/ 	.short	0x0020
        /*0064*/ 	.byte	0x00, 0xf4, 0x21, 0x00


	//----- nvinfo : EIATTR_KPARAM_INFO
	.align		4
.L_21:
        /*0068*/ 	.byte	0x04, 0x17
        /*006a*/ 	.short	(.L_23 - .L_22)
.L_22:
        /*006c*/ 	.word	0x00000000
        /*0070*/ 	.short	0x0003
        /*0072*/ 	.short	0x0018
        /*0074*/ 	.byte	0x00, 0xf4, 0x21, 0x00


	//----- nvinfo : EIATTR_KPARAM_INFO
	.align		4
.L_23:
        /*0078*/ 	.byte	0x04, 0x17
        /*007a*/ 	.short	(.L_25 - .L_24)
.L_24:
        /*007c*/ 	.word	0x00000000
        /*0080*/ 	.short	0x0002
        /*0082*/ 	.short	0x0010
        /*0084*/ 	.byte	0x00, 0xf4, 0x21, 0x00


	//----- nvinfo : EIATTR_KPARAM_INFO
	.align		4
.L_25:
        /*0088*/ 	.byte	0x04, 0x17
        /*008a*/ 	.short	(.L_27 - .L_26)
.L_26:
        /*008c*/ 	.word	0x00000000
        /*0090*/ 	.short	0x0001
        /*0092*/ 	.short	0x0008
        /*0094*/ 	.byte	0x00, 0xf4, 0x21, 0x00


	//----- nvinfo : EIATTR_KPARAM_INFO
	.align		4
.L_27:
        /*0098*/ 	.byte	0x04, 0x17
        /*009a*/ 	.short	(.L_29 - .L_28)
.L_28:
        /*009c*/ 	.word	0x00000000
        /*00a0*/ 	.short	0x0000
        /*00a2*/ 	.short	0x0000
        /*00a4*/ 	.byte	0x00, 0xf4, 0x21, 0x00


	//----- nvinfo : EIATTR_SPARSE_MMA_MASK
	.align		4
.L_29:
        /*00a8*/ 	.byte	0x03, 0x50
        /*00aa*/ 	.short	0x0000


	//----- nvinfo : EIATTR_MAXREG_COUNT
	.align		4
        /*00ac*/ 	.byte	0x03, 0x1b
        /*00ae*/ 	.short	0x00ff


	//----- nvinfo : EIATTR_EXIT_INSTR_OFFSETS
	.align		4
        /*00b0*/ 	.byte	0x04, 0x1c
        /*00b2*/ 	.short	(.L_31 - .L_30)


	//   ....[0]....
.L_30:
        /*00b4*/ 	.word	0x00000500


	//   ....[1]....
        /*00b8*/ 	.word	0x00000550


	//----- nvinfo : EIATTR_REQNTID
	.align		4
.L_31:
        /*00bc*/ 	.byte	0x04, 0x10
        /*00be*/ 	.short	(.L_33 - .L_32)
.L_32:
        /*00c0*/ 	.word	0x00000080
        /*00c4*/ 	.word	0x00000001
        /*00c8*/ 	.word	0x00000001


	//----- nvinfo : EIATTR_CBANK_PARAM_SIZE
	.align		4
.L_33:
        /*00cc*/ 	.byte	0x03, 0x19
        /*00ce*/ 	.short	0x0048


	//----- nvinfo : EIATTR_PARAM_CBANK
	.align		4
        /*00d0*/ 	.byte	0x04, 0x0a
        /*00d2*/ 	.short	(.L_35 - .L_34)
	.align		4
.L_34:
        /*00d4*/ 	.word	index@(.nv.constant0.triton_poi_fused_add_unsqueeze_5)
        /*00d8*/ 	.short	0x0210
        /*00da*/ 	.short	0x0048


	//----- nvinfo : EIATTR_SW_WAR
	.align		4
.L_35:
        /*00dc*/ 	.byte	0x04, 0x36
        /*00de*/ 	.short	(.L_37 - .L_36)
.L_36:
        /*00e0*/ 	.word	0x00000008
.L_37:


//--------------------- .nv.callgraph             --------------------------
	.section	.nv.callgraph,"",@"SHT_CUDA_CALLGRAPH"
	.align	4
	.sectionentsize	8
	.align		4
        /*0000*/ 	.word	0x00000000
	.align		4
        /*0004*/ 	.word	0xffffffff
	.align		4
        /*0008*/ 	.word	0x00000000
	.align		4
        /*000c*/ 	.word	0xfffffffe
	.align		4
        /*0010*/ 	.word	0x00000000
	.align		4
        /*0014*/ 	.word	0xfffffffd
	.align		4
        /*0018*/ 	.word	0x00000000
	.align		4
        /*001c*/ 	.word	0xfffffffc


//--------------------- .text.triton_poi_fused_add_unsqueeze_5 --------------------------
	.section	.text.triton_poi_fused_add_unsqueeze_5,"ax",@progbits
	.sectionflags	@"SHF_BARRIERS=1"
	.align	128
        .global         triton_poi_fused_add_unsqueeze_5
        .type           triton_poi_fused_add_unsqueeze_5,@function
        .size           triton_poi_fused_add_unsqueeze_5,(.L_x_1 - triton_poi_fused_add_unsqueeze_5)
        .other          triton_poi_fused_add_unsqueeze_5,@"STO_CUDA_ENTRY STV_DEFAULT"
triton_poi_fused_add_unsqueeze_5:
.text.triton_poi_fused_add_unsqueeze_5:
[----:B------:R-:W0:Y:S01]  /*0000*/  LDC R1, c[0x0][0x28] ;  /* 0x00000a00ff017b82 */ /* 0x000e220000000800 */
[----:B------:R-:W1:Y:S07]  /*0010*/  S2R R11, SR_TID.X ;  /* 0x00000000000b7919 */ /* 0x000e6e0000002100 */
[----:B------:R-:W2:Y:S01]  /*0020*/  S2UR UR5, SR_CTAID.X ;  /* 0x00000000000579c3 */ /* 0x000ea20000002500 */
[----:B------:R-:W-:Y:S02]  /*0030*/  CS2R R6, SRZ ;  /* 0x0000000000067805 */ /* 0x000fe4000001ff00 */
[----:B------:R-:W-:Y:S01]  /*0040*/  CS2R R8, SRZ ;  /* 0x0000000000087805 */ /* 0x000fe2000001ff00 */
[----:B------:R-:W-:-:S04]  /*0050*/  ULDC.64 UR8, c[0x0][0x208] ;  /* 0x0000820000087ab9 */ /* 0x000fc80000000a00 */
[----:B------:R-:W3:Y:S08]  /*0060*/  S2UR UR4, SR_CTAID.Y ;  /* 0x00000000000479c3 */ /* 0x000ef00000002600 */
[----:B------:R-:W4:Y:S08]  /*0070*/  LDC.64 R14, c[0x0][0x210] ;  /* 0x00008400ff0e7b82 */ /* 0x000f300000000a00 */
[----:B------:R-:W5:Y:S01]  /*0080*/  LDC.64 R16, c[0x0][0x218] ;  /* 0x00008600ff107b82 */ /* 0x000f620000000a00 */
[----:B--2---:R-:W-:Y:S01]  /*0090*/  USHF.L.U32 UR5, UR5, 0x4, URZ ;  /* 0x0000000405057899 */ /* 0x004fe2000800063f */
[----:B-1----:R-:W-:Y:S01]  /*00a0*/  IMAD.SHL.U32 R0, R11, 0x2, RZ ;  /* 0x000000020b007824 */ /* 0x002fe200078e00ff */
[----:B------:R-:W-:Y:S01]  /*00b0*/  SHF.R.U32.HI R10, RZ, 0x3, R11 ;  /* 0x00000003ff0a7819 */ /* 0x000fe2000001160b */
[----:B---3--:R-:W-:-:S04]  /*00c0*/  USHF.L.U32 UR4, UR4, 0x4, URZ ;  /* 0x0000000404047899 */ /* 0x008fc8000800063f */
[----:B------:R-:W1:Y:S01]  /*00d0*/  LDC.64 R18, c[0x0][0x220] ;  /* 0x00008800ff127b82 */ /* 0x000e620000000a00 */
[----:B------:R-:W-:Y:S02]  /*00e0*/  LOP3.LUT R0, R0, 0xe, RZ, 0xc0, !PT ;  /* 0x0000000e00007812 */ /* 0x000fe400078ec0ff */
[----:B------:R-:W-:Y:S02]  /*00f0*/  SGXT.U32 R10, R10, 0x4 ;  /* 0x000000040a0a781a */ /* 0x000fe40000000000 */
[----:B------:R-:W-:Y:S02]  /*0100*/  LOP3.LUT R3, R0, UR5, RZ, 0xfc, !PT ;  /* 0x0000000500037c12 */ /* 0x000fe4000f8efcff */
[----:B------:R-:W-:Y:S01]  /*0110*/  LOP3.LUT R12, R10, UR4, RZ, 0xfc, !PT ;  /* 0x000000040a0c7c12 */ /* 0x000fe2000f8efcff */
[----:B------:R-:W2:Y:S01]  /*0120*/  LDC.64 R20, c[0x0][0x228] ;  /* 0x00008a00ff147b82 */ /* 0x000ea20000000a00 */
[----:B------:R-:W-:-:S04]  /*0130*/  ISETP.GE.AND P0, PT, R3, 0x100, PT ;  /* 0x000001000300780c */ /* 0x000fc80003f06270 */
[C---:B------:R-:W-:Y:S01]  /*0140*/  ISETP.LT.AND P0, PT, R12.reuse, 0x10, !P0 ;  /* 0x000000100c00780c */ /* 0x040fe20004701270 */
[----:B------:R-:W-:-:S04]  /*0150*/  IMAD R12, R12, 0x100, R3 ;  /* 0x000001000c0c7824 */ /* 0x000fc800078e0203 */
[----:B----4-:R-:W-:-:S04]  /*0160*/  IMAD.WIDE R14, R12, 0x4, R14 ;  /* 0x000000040c0e7825 */ /* 0x010fc800078e020e */
[----:B-----5:R-:W-:-:S04]  /*0170*/  IMAD.WIDE R16, R12, 0x4, R16 ;  /* 0x000000040c107825 */ /* 0x020fc800078e0210 */
[----:B------:R-:W3:Y:S04]  /*0180*/  @P0 LDG.E.EL.64 R6, desc[UR8][R14.64] ;  /* 0x000000080e060981 */ /* 0x000ee8000c2e1b00 */
[----:B------:R-:W4:Y:S01]  /*0190*/  @P0 LDG.E.EL.64 R8, desc[UR8][R16.64] ;  /* 0x0000000810080981 */ /* 0x000f22000c2e1b00 */
[----:B------:R-:W-:Y:S01]  /*01a0*/  CS2R R2, SRZ ;  /* 0x0000000000027805 */ /* 0x000fe2000001ff00 */
[----:B-1----:R-:W-:-:S05]  /*01b0*/  IMAD.WIDE R18, R12, 0x4, R18 ;  /* 0x000000040c127825 */ /* 0x002fca00078e0212 */
[----:B------:R1:W5:Y:S01]  /*01c0*/  @P0 LDG.E.EL.64 R2, desc[UR8][R18.64] ;  /* 0x0000000812020981 */ /* 0x000362000c2e1b00 */
[----:B------:R-:W-:Y:S01]  /*01d0*/  CS2R R4, SRZ ;  /* 0x0000000000047805 */ /* 0x000fe2000001ff00 */
[----:B--2---:R-:W-:Y:S01]  /*01e0*/  IMAD.WIDE R20, R12, 0x4, R20 ;  /* 0x000000040c147825 */ /* 0x004fe200078e0214 */
[----:B------:R-:W2:Y:S04]  /*01f0*/  S2UR UR7, SR_CgaCtaId ;  /* 0x00000000000779c3 */ /* 0x000ea80000008800 */
[----:B------:R1:W5:Y:S01]  /*0200*/  @P0 LDG.E.EL.64 R4, desc[UR8][R20.64] ;  /* 0x0000000814040981 */ /* 0x000362000c2e1b00 */
[C---:B------:R-:W-:Y:S01]  /*0210*/  IMAD.SHL.U32 R13, R11.reuse, 0x20, RZ ;  /* 0x000000200b0d7824 */ /* 0x040fe200078e00ff */
[----:B------:R-:W-:Y:S01]  /*0220*/  UMOV UR6, 0x400 ;  /* 0x0000040000067882 */ /* 0x000fe20000000000 */
[C---:B-1----:R-:W-:Y:S01]  /*0230*/  IMAD.SHL.U32 R19, R11.reuse, 0x8, RZ ;  /* 0x000000080b137824 */ /* 0x042fe200078e00ff */
[----:B------:R-:W1:Y:S01]  /*0240*/  LDC.64 R16, c[0x0][0x230] ;  /* 0x00008c00ff107b82 */ /* 0x000e620000000a00 */
[----:B------:R-:W-:-:S02]  /*0250*/  LOP3.LUT R11, R11, 0x78, RZ, 0xc0, !PT ;  /* 0x000000780b0b7812 */ /* 0x000fc400078ec0ff */
[----:B------:R-:W-:Y:S02]  /*0260*/  LOP3.LUT R13, R13, 0xe0, RZ, 0xc0, !PT ;  /* 0x000000e00d0d7812 */ /* 0x000fe400078ec0ff */
[----:B------:R-:W-:Y:S02]  /*0270*/  LOP3.LUT R0, R0, UR4, RZ, 0xfc, !PT ;  /* 0x0000000400007c12 */ /* 0x000fe4000f8efcff */
[C---:B------:R-:W-:Y:S01]  /*0280*/  LOP3.LUT R18, R13.reuse, 0x10, RZ, 0xfc, !PT ;  /* 0x000000100d127812 */ /* 0x040fe200078efcff */
[----:B0-----:R-:W0:Y:S01]  /*0290*/  LDC.64 R20, c[0x0][0x238] ;  /* 0x00008e00ff147b82 */ /* 0x001e220000000a00 */
[----:B------:R-:W-:Y:S01]  /*02a0*/  LOP3.LUT R15, R13, R10, RZ, 0xfc, !PT ;  /* 0x0000000a0d0f7212 */ /* 0x000fe200078efcff */
[----:B--2---:R-:W-:-:S06]  /*02b0*/  UPRMT UR6, UR7, 0x654, UR6 ;  /* 0x0000065407067896 */ /* 0x004fcc0008000006 */
[----:B------:R-:W-:Y:S02]  /*02c0*/  LEA.HI R14, R13, UR6, RZ, 0x1f ;  /* 0x000000060d0e7c11 */ /* 0x000fe4000f8ff8ff */
[----:B------:R-:W-:Y:S01]  /*02d0*/  LEA.HI R18, R18, UR6, RZ, 0x1f ;  /* 0x0000000612127c11 */ /* 0x000fe2000f8ff8ff */
[----:B-1----:R-:W-:Y:S01]  /*02e0*/  IMAD.WIDE R16, R12, 0x4, R16 ;  /* 0x000000040c107825 */ /* 0x002fe200078e0210 */
[----:B------:R-:W-:-:S03]  /*02f0*/  LOP3.LUT R12, R19, 0x3f8, RZ, 0xc0, !PT ;  /* 0x000003f8130c7812 */ /* 0x000fc600078ec0ff */
[C---:B------:R-:W-:Y:S02]  /*0300*/  IMAD R14, R15.reuse, 0x4, R14 ;  /* 0x000000040f0e7824 */ /* 0x040fe400078e020e */
[----:B------:R-:W-:Y:S01]  /*0310*/  IMAD R13, R15, 0x4, R18 ;  /* 0x000000040f0d7824 */ /* 0x000fe200078e0212 */
[----:B---3--:R-:W-:Y:S01]  /*0320*/  @P0 STG.E.64 desc[UR8][R16.64], R6 ;  /* 0x0000000610000986 */ /* 0x008fe2000c101b08 */
[----:B----4-:R-:W-:Y:S01]  /*0330*/  FADD R15, R8, R6 ;  /* 0x00000006080f7221 */ /* 0x010fe20000000000 */
[----:B------:R-:W-:Y:S01]  /*0340*/  FADD R22, R9, R7 ;  /* 0x0000000709167221 */ /* 0x000fe20000000000 */
[----:B------:R-:W-:Y:S02]  /*0350*/  IADD3 R8, R12, UR6, R11 ;  /* 0x000000060c087c10 */ /* 0x000fe4000fffe00b */
[----:B------:R-:W-:Y:S01]  /*0360*/  LOP3.LUT R9, R10, UR5, RZ, 0xfc, !PT ;  /* 0x000000050a097c12 */ /* 0x000fe2000f8efcff */
[----:B------:R5:W-:Y:S03]  /*0370*/  STS [R14], R15 ;  /* 0x0000000f0e007388 */ /* 0x000be60000000800 */
[C---:B------:R-:W-:Y:S01]  /*0380*/  ISETP.GE.AND P0, PT, R9.reuse, 0x100, PT ;  /* 0x000001000900780c */ /* 0x040fe20003f06270 */
[----:B------:R1:W-:Y:S01]  /*0390*/  STS [R13+0x40], R22 ;  /* 0x000040160d007388 */ /* 0x0003e20000000800 */
[----:B------:R-:W-:Y:S02]  /*03a0*/  BAR.SYNC.DEFER_BLOCKING 0x0 ;  /* 0x0000000000007b1d */ /* 0x000fe40000010000 */
[----:B------:R-:W-:Y:S01]  /*03b0*/  ISETP.LT.AND P0, PT, R0, 0x10, !P0 ;  /* 0x000000100000780c */ /* 0x000fe20004701270 */
[----:B------:R-:W-:-:S02]  /*03c0*/  IMAD R0, R9, 0x10, R0 ;  /* 0x0000001009007824 */ /* 0x000fc400078e0200 */
[----:B-----5:R-:W-:Y:S02]  /*03d0*/  FADD R15, R15, R2 ;  /* 0x000000020f0f7221 */ /* 0x020fe40000000000 */
[----:B0-----:R-:W-:-:S04]  /*03e0*/  IMAD.WIDE R6, R0, 0x4, R20 ;  /* 0x0000000400067825 */ /* 0x001fc800078e0214 */
[----:B-1----:R-:W-:Y:S01]  /*03f0*/  FADD R22, R22, R3 ;  /* 0x0000000316167221 */ /* 0x002fe20000000000 */
[----:B------:R-:W-:Y:S01]  /*0400*/  FADD R9, R15, R4 ;  /* 0x000000040f097221 */ /* 0x000fe20000000000 */
[----:B------:R-:W0:Y:S02]  /*0410*/  LDC.64 R2, c[0x0][0x240] ;  /* 0x00009000ff027b82 */ /* 0x000e240000000a00 */
[----:B------:R-:W-:Y:S01]  /*0420*/  FADD R4, R22, R5 ;  /* 0x0000000516047221 */ /* 0x000fe20000000000 */
[----:B------:R-:W1:Y:S01]  /*0430*/  LDS.64 R18, [R8] ;  /* 0x0000000008127984 */ /* 0x000e620000000a00 */
[----:B0-----:R-:W-:-:S03]  /*0440*/  IMAD.WIDE R2, R0, 0x4, R2 ;  /* 0x0000000400027825 */ /* 0x001fc600078e0202 */
[----:B-1----:R-:W-:Y:S01]  /*0450*/  @P0 STG.E.64 desc[UR8][R6.64], R18 ;  /* 0x0000001206000986 */ /* 0x002fe2000c101b08 */
[----:B------:R-:W-:Y:S06]  /*0460*/  BAR.SYNC.DEFER_BLOCKING 0x0 ;  /* 0x0000000000007b1d */ /* 0x000fec0000010000 */
[----:B------:R-:W-:Y:S04]  /*0470*/  STS [R14], R15 ;  /* 0x0000000f0e007388 */ /* 0x000fe80000000800 */
[----:B------:R-:W-:Y:S01]  /*0480*/  STS [R13+0x40], R22 ;  /* 0x000040160d007388 */ /* 0x000fe20000000800 */
[----:B------:R-:W-:Y:S06]  /*0490*/  BAR.SYNC.DEFER_BLOCKING 0x0 ;  /* 0x0000000000007b1d */ /* 0x000fec0000010000 */
[----:B------:R-:W0:Y:S04]  /*04a0*/  LDS.64 R10, [R8] ;  /* 0x00000000080a7984 */ /* 0x000e280000000a00 */
[----:B0-----:R0:W-:Y:S01]  /*04b0*/  @P0 STG.E.64 desc[UR8][R2.64], R10 ;  /* 0x0000000a02000986 */ /* 0x0011e2000c101b08 */
[----:B------:R-:W-:Y:S06]  /*04c0*/  BAR.SYNC.DEFER_BLOCKING 0x0 ;  /* 0x0000000000007b1d */ /* 0x000fec0000010000 */
[----:B------:R0:W-:Y:S04]  /*04d0*/  STS [R14], R9 ;  /* 0x000000090e007388 */ /* 0x0001e80000000800 */
[----:B------:R0:W-:Y:S01]  /*04e0*/  STS [R13+0x40], R4 ;  /* 0x000040040d007388 */ /* 0x0001e20000000800 */
[----:B------:R-:W-:Y:S06]  /*04f0*/  BAR.SYNC.DEFER_BLOCKING 0x0 ;  /* 0x0000000000007b1d */ /* 0x000fec0000010000 */
[----:B0-----:R-:W-:Y:S05]  /*0500*/  @!P0 EXIT ;  /* 0x000000000000894d */ /* 0x001fea0003800000 */
[----:B------:R-:W0:Y:S01]  /*0510*/  LDS.64 R8, [R8] ;  /* 0x0000000008087984 */ /* 0x000e220000000a00 */
[----:B------:R-:W1:Y:S02]  /*0520*/  LDC.64 R2, c[0x0][0x248] ;  /* 0x00009200ff027b82 */ /* 0x000e640000000a00 */
[----:B-1----:R-:W-:-:S05]  /*0530*/  IMAD.WIDE R2, R0, 0x4, R2 ;  /* 0x0000000400027825 */ /* 0x002fca00078e0202 */
[----:B0-----:R-:W-:Y:S01]  /*0540*/  STG.E.64 desc[UR8][R2.64], R8 ;  /* 0x0000000802007986 */ /* 0x001fe2000c101b08 */
[----:B------:R-:W-:Y:S05]  /*0550*/  EXIT ;  /* 0x000000000000794d */ /* 0x000fea0003800000 */
.L_x_0:
[----:B------:R-:W-:-:S00]  /*0560*/  BRA `(.L_x_0) ;  /* 0xfffffffc00fc7947 */ /* 0x000fc0000383ffff */
[----:B------:R-:W-:-:S00]  /*0570*/  NOP ;  /* 0x0000000000007918 */ /* 0x000fc00000000000 */
        /* <DEDUP_REMOVED lines=8> */
.L_x_1:


//--------------------- .nv.shared.triton_poi_fused_add_unsqueeze_5 --------------------------
	.section	.nv.shared.triton_poi_fused_add_unsqueeze_5,"aw",@nobits
	.sectionflags	@""
	.align	16
	.zero		1024


//--------------------- .nv.constant0.triton_poi_fused_add_unsqueeze_5 --------------------------
	.section	.nv.constant0.triton_poi_fused_add_unsqueeze_5,"a",@progbits
	.sectionflags	@""
	.align	4
.nv.constant0.triton_poi_fused_add_unsqueeze_5:
	.zero		600
